	.headerflags	@"EF_CUDA_TEXMODE_UNIFIED EF_CUDA_64BIT_ADDRESS EF_CUDA_ACCELERATORS EF_CUDA_SM90 EF_CUDA_VIRTUAL_SM(EF_CUDA_SM90)"
	.elftype	@"ET_EXEC"


//--------------------- .nv.info                  --------------------------
	.section	.nv.info,"",@"SHT_CUDA_INFO"
	.align	4


	//----- nvinfo : EIATTR_REGCOUNT
	.align		4
        /*0000*/ 	.byte	0x04, 0x2f
        /*0002*/ 	.short	(.L_1 - .L_0)
	.align		4
.L_0:
        /*0004*/ 	.word	index@(triton_per_fused_abs_mean_sub_9)
        /*0008*/ 	.word	0x00000015


	//----- nvinfo : EIATTR_MIN_STACK_SIZE
	.align		4
.L_1:
        /*000c*/ 	.byte	0x04, 0x12
        /*000e*/ 	.short	(.L_3 - .L_2)
	.align		4
.L_2:
        /*0010*/ 	.word	index@(triton_per_fused_abs_mean_sub_9)
        /*0014*/ 	.word	0x00000000


	//----- nvinfo : EIATTR_FRAME_SIZE
	.align		4
.L_3:
        /*0018*/ 	.byte	0x04, 0x11
        /*001a*/ 	.short	(.L_5 - .L_4)
	.align		4
.L_4:
        /*001c*/ 	.word	index@(triton_per_fused_abs_mean_sub_9)
        /*0020*/ 	.word	0x00000000


	//----- nvinfo : EIATTR_MIN_STACK_SIZE
	.align		4
.L_5:
        /*0024*/ 	.byte	0x04, 0x12
        /*0026*/ 	.short	(.L_7 - .L_6)
	.align		4
.L_6:
        /*0028*/ 	.word	index@(triton_per_fused_abs_mean_sub_9)
        /*002c*/ 	.word	0x00000000
.L_7:


//--------------------- .nv.info.triton_per_fused_abs_mean_sub_9 --------------------------
	.section	.nv.info.triton_per_fused_abs_mean_sub_9,"",@"SHT_CUDA_INFO"
	.sectionflags	@""
	.align	4


	//----- nvinfo : EIATTR_CUDA_API_VERSION
	.align		4
        /*0000*/ 	.byte	0x04, 0x37
        /*0002*/ 	.short	(.L_9 - .L_8)
.L_8:
        /*0004*/ 	.word	0x0000007c


	//----- nvinfo : EIATTR_KPARAM_INFO
	.align		4
.L_9:
        /*0008*/ 	.byte	0x04, 0x17
        /*000a*/ 	.short	(.L_11 - .L_10)
.L_10:
        /*000c*/ 	.word	0x00000000
        /*0010*/ 	.short	0x0003
        /*0012*/ 	.short	0x0014
        /*0014*/ 	.byte	0x00, 0xf0, 0x11, 0x00


	//----- nvinfo : EIATTR_KPARAM_INFO
	.align		4
.L_11:
        /*0018*/ 	.byte	0x04, 0x17
        /*001a*/ 	.short	(.L_13 - .L_12)
.L_12:
        /*001c*/ 	.word	0x00000000
        /*0020*/ 	.short	0x0002
        /*0022*/ 	.short	0x0010
        /*0024*/ 	.byte	0x00, 0xf0, 0x11, 0x00


	//----- nvinfo : EIATTR_KPARAM_INFO
	.align		4
.L_13:
        /*0028*/ 	.byte	0x04, 0x17
        /*002a*/ 	.short	(.L_15 - .L_14)
.L_14:
        /*002c*/ 	.word	0x00000000
        /*0030*/ 	.short	0x0001
        /*0032*/ 	.short	0x0008
        /*0034*/ 	.byte	0x00, 0xf4, 0x21, 0x00


	//----- nvinfo : EIATTR_KPARAM_INFO
	.align		4
.L_15:
        /*0038*/ 	.byte	0x04, 0x17
        /*003a*/ 	.short	(.L_17 - .L_16)
.L_16:
        /*003c*/ 	.word	0x00000000
        /*0040*/ 	.short	0x0000
        /*0042*/ 	.short	0x0000
        /*0044*/ 	.byte	0x00, 0xf4, 0x21, 0x00


	//----- nvinfo : EIATTR_SPARSE_MMA_MASK
	.align		4
.L_17:
        /*0048*/ 	.byte	0x03, 0x50
        /*004a*/ 	.short	0x0000


	//----- nvinfo : EIATTR_MAXREG_COUNT
	.align		4
        /*004c*/ 	.byte	0x03, 0x1b
        /*004e*/ 	.short	0x00ff


	//----- nvinfo : EIATTR_COOP_GROUP_MASK_REGIDS
	.align		4
        /*0050*/ 	.byte	0x04, 0x29
        /*0052*/ 	.short	(.L_19 - .L_18)


	//   ....[0]....
.L_18:
        /*0054*/ 	.word	0xffffffff


	//   ....[1]....
        /*0058*/ 	.word	0xffffffff


	//   ....[2]....
        /*005c*/ 	.word	0xffffffff


	//   ....[3]....
        /*0060*/ 	.word	0xffffffff


	//   ....[4]....
        /*0064*/ 	.word	0xffffffff


	//   ....[5]....
        /*0068*/ 	.word	0xffffffff


	//   ....[6]....
        /*006c*/ 	.word	0xffffffff


	//   ....[7]....
        /*0070*/ 	.word	0xffffffff


	//   ....[8]....
        /*0074*/ 	.word	0xffffffff


	//   ....[9]....
        /*0078*/ 	.word	0xffffffff


	//   ....[10]....
        /*007c*/ 	.word	0xffffffff


	//----- nvinfo : EIATTR_COOP_GROUP_INSTR_OFFSETS
	.align		4
.L_19:
        /*0080*/ 	.byte	0x04, 0x28
        /*0082*/ 	.short	(.L_21 - .L_20)


	//   ....[0]....
.L_20:
        /*0084*/ 	.word	0x00000290


	//   ....[1]....
        /*0088*/ 	.word	0x000002a0


	//   ....[2]....
        /*008c*/ 	.word	0x000002b0


	//   ....[3]....
        /*0090*/ 	.word	0x000002c0


	//   ....[4]....
        /*0094*/ 	.word	0x00000310


	//   ....[5]....
        /*0098*/ 	.word	0x00000320


	//   ....[6]....
        /*009c*/ 	.word	0x00000330


	//   ....[7]....
        /*00a0*/ 	.word	0x00000340


	//   ....[8]....
        /*00a4*/ 	.word	0x00000460


	//   ....[9]....
        /*00a8*/ 	.word	0x00000480


	//   ....[10]....
        /*00ac*/ 	.word	0x000004b0


	//----- nvinfo : EIATTR_EXIT_INSTR_OFFSETS
	.align		4
.L_21:
        /*00b0*/ 	.byte	0x04, 0x1c
        /*00b2*/ 	.short	(.L_23 - .L_22)


	//   ....[0]....
.L_22:
        /*00b4*/ 	.word	0x000005e0


	//   ....[1]....
        /*00b8*/ 	.word	0x00000630


	//----- nvinfo : EIATTR_REQNTID
	.align		4
.L_23:
        /*00bc*/ 	.byte	0x04, 0x10
        /*00be*/ 	.short	(.L_25 - .L_24)
.L_24:
        /*00c0*/ 	.word	0x00000100
        /*00c4*/ 	.word	0x00000001
        /*00c8*/ 	.word	0x00000001


	//----- nvinfo : EIATTR_CBANK_PARAM_SIZE
	.align		4
.L_25:
        /*00cc*/ 	.byte	0x03, 0x19
        /*00ce*/ 	.short	0x0018


	//----- nvinfo : EIATTR_PARAM_CBANK
	.align		4
        /*00d0*/ 	.byte	0x04, 0x0a
        /*00d2*/ 	.short	(.L_27 - .L_26)
	.align		4
.L_26:
        /*00d4*/ 	.word	index@(.nv.constant0.triton_per_fused_abs_mean_sub_9)
        /*00d8*/ 	.short	0x0210
        /*00da*/ 	.short	0x0018


	//----- nvinfo : EIATTR_SW_WAR
	.align		4
.L_27:
        /*00dc*/ 	.byte	0x04, 0x36
        /*00de*/ 	.short	(.L_29 - .L_28)
.L_28:
        /*00e0*/ 	.word	0x00000008
.L_29:


//--------------------- .nv.callgraph             --------------------------
	.section	.nv.callgraph,"",@"SHT_CUDA_CALLGRAPH"
	.align	4
	.sectionentsize	8
	.align		4
        /*0000*/ 	.word	0x00000000
	.align		4
        /*0004*/ 	.word	0xffffffff
	.align		4
        /*0008*/ 	.word	0x00000000
	.align		4
        /*000c*/ 	.word	0xfffffffe
	.align		4
        /*0010*/ 	.word	0x00000000
	.align		4
        /*0014*/ 	.word	0xfffffffd
	.align		4
        /*0018*/ 	.word	0x00000000
	.align		4
        /*001c*/ 	.word	0xfffffffc


//--------------------- .text.triton_per_fused_abs_mean_sub_9 --------------------------
	.section	.text.triton_per_fused_abs_mean_sub_9,"ax",@progbits
	.sectionflags	@"SHF_BARRIERS=1"
	.align	128
        .global         triton_per_fused_abs_mean_sub_9
        .type           triton_per_fused_abs_mean_sub_9,@function
        .size           triton_per_fused_abs_mean_sub_9,(.L_x_1 - triton_per_fused_abs_mean_sub_9)
        .other          triton_per_fused_abs_mean_sub_9,@"STO_CUDA_ENTRY STV_DEFAULT"
triton_per_fused_abs_mean_sub_9:
.text.triton_per_fused_abs_mean_sub_9:
[----:B------:R-:W0:Y:S02]  /*0000*/  LDC R1, c[0x0][0x28] ;  /* 0x00000a00ff017b82 */ /* 0x000e240000000800 */
[----:B------:R-:W1:Y:S01]  /*0010*/  S2R R0, SR_TID.X ;  /* 0x0000000000007919 */ /* 0x000e620000002100 */
[----:B------:R-:W2:Y:S01]  /*0020*/  LDC.64 R16, c[0x0][0x210] ;  /* 0x00008400ff107b82 */ /* 0x000ea20000000a00 */
[----:B------:R-:W-:Y:S02]  /*0030*/  CS2R R8, SRZ ;  /* 0x0000000000087805 */ /* 0x000fe4000001ff00 */
[----:B------:R-:W-:Y:S01]  /*0040*/  CS2R R10, SRZ ;  /* 0x00000000000a7805 */ /* 0x000fe2000001ff00 */
[----:B------:R-:W3:Y:S01]  /*0050*/  S2R R3, SR_CTAID.X ;  /* 0x0000000000037919 */ /* 0x000ee20000002500 */
[----:B------:R-:W-:Y:S01]  /*0060*/  ULDC.64 UR6, c[0x0][0x208] ;  /* 0x0000820000067ab9 */ /* 0x000fe20000000a00 */
[C---:B-1----:R-:W-:Y:S02]  /*0070*/  IMAD.SHL.U32 R4, R0.reuse, 0x10, RZ ;  /* 0x0000001000047824 */ /* 0x042fe400078e00ff */
[----:B------:R-:W-:Y:S02]  /*0080*/  IMAD.SHL.U32 R2, R0, 0x4, RZ ;  /* 0x0000000400027824 */ /* 0x000fe400078e00ff */
[----:B---3--:R-:W-:Y:S01]  /*0090*/  IMAD.SHL.U32 R3, R3, 0x20, RZ ;  /* 0x0000002003037824 */ /* 0x008fe200078e00ff */
[----:B------:R-:W-:-:S04]  /*00a0*/  LOP3.LUT R5, R4, 0xf80, RZ, 0xc0, !PT ;  /* 0x00000f8004057812 */ /* 0x000fc800078ec0ff */
[----:B------:R-:W-:-:S04]  /*00b0*/  LOP3.LUT R4, R3, 0x1c, R2, 0xf8, !PT ;  /* 0x0000001c03047812 */ /* 0x000fc800078ef802 */
[C---:B------:R-:W-:Y:S01]  /*00c0*/  ISETP.GE.AND P0, PT, R4.reuse, 0x80, PT ;  /* 0x000000800400780c */ /* 0x040fe20003f06270 */
[----:B------:R-:W-:-:S04]  /*00d0*/  IMAD.IADD R5, R4, 0x1, R5 ;  /* 0x0000000104057824 */ /* 0x000fc800078e0205 */
[C---:B------:R-:W-:Y:S02]  /*00e0*/  VIADD R7, R5.reuse, 0x1000 ;  /* 0x0000100005077836 */ /* 0x040fe40000000000 */
[----:B--2---:R-:W-:Y:S01]  /*00f0*/  IMAD.WIDE R14, R5, 0x4, R16 ;  /* 0x00000004050e7825 */ /* 0x004fe200078e0210 */
[----:B------:R-:W-:-:S03]  /*0100*/  CS2R R4, SRZ ;  /* 0x0000000000047805 */ /* 0x000fc6000001ff00 */
[----:B------:R-:W-:Y:S01]  /*0110*/  IMAD.WIDE R16, R7, 0x4, R16 ;  /* 0x0000000407107825 */ /* 0x000fe200078e0210 */
[----:B------:R-:W-:-:S04]  /*0120*/  CS2R R6, SRZ ;  /* 0x0000000000067805 */ /* 0x000fc8000001ff00 */
[----:B------:R-:W2:Y:S04]  /*0130*/  @!P0 LDG.E.128 R8, desc[UR6][R16.64] ;  /* 0x0000000610088981 */ /* 0x000ea8000c1e1d00 */
[----:B------:R-:W3:Y:S01]  /*0140*/  @!P0 LDG.E.128 R4, desc[UR6][R14.64] ;  /* 0x000000060e048981 */ /* 0x000ee2000c1e1d00 */
[----:B------:R-:W1:Y:S01]  /*0150*/  S2UR UR5, SR_CgaCtaId ;  /* 0x00000000000579c3 */ /* 0x000e620000008800 */
[----:B------:R-:W-:Y:S01]  /*0160*/  UMOV UR4, 0x400 ;  /* 0x0000040000047882 */ /* 0x000fe20000000000 */
[----:B------:R-:W-:Y:S01]  /*0170*/  ISETP.GE.AND P1, PT, R0, 0x100, PT ;  /* 0x000001000000780c */ /* 0x000fe20003f26270 */
[----:B-1----:R-:W-:Y:S01]  /*0180*/  UPRMT UR4, UR5, 0x654, UR4 ;  /* 0x0000065405047896 */ /* 0x002fe20008000004 */
[----:B--2---:R-:W-:Y:S02]  /*0190*/  SEL R8, R8, RZ, !P0 ;  /* 0x000000ff08087207 */ /* 0x004fe40004000000 */
[----:B---3--:R-:W-:-:S02]  /*01a0*/  SEL R13, R4, RZ, !P0 ;  /* 0x000000ff040d7207 */ /* 0x008fc40004000000 */
[----:B------:R-:W-:Y:S02]  /*01b0*/  SEL R4, R5, RZ, !P0 ;  /* 0x000000ff05047207 */ /* 0x000fe40004000000 */
[----:B------:R-:W-:Y:S02]  /*01c0*/  SEL R5, R6, RZ, !P0 ;  /* 0x000000ff06057207 */ /* 0x000fe40004000000 */
[----:B------:R-:W-:Y:S02]  /*01d0*/  SEL R6, R7, RZ, !P0 ;  /* 0x000000ff07067207 */ /* 0x000fe40004000000 */
[----:B------:R-:W-:Y:S02]  /*01e0*/  SEL R9, R9, RZ, !P0 ;  /* 0x000000ff09097207 */ /* 0x000fe40004000000 */
[----:B------:R-:W-:Y:S02]  /*01f0*/  SEL R10, R10, RZ, !P0 ;  /* 0x000000ff0a0a7207 */ /* 0x000fe40004000000 */
[----:B------:R-:W-:Y:S01]  /*0200*/  SEL R11, R11, RZ, !P0 ;  /* 0x000000ff0b0b7207 */ /* 0x000fe20004000000 */
[----:B------:R-:W-:Y:S01]  /*0210*/  FADD R8, R13, R8 ;  /* 0x000000080d087221 */ /* 0x000fe20000000000 */
[----:B------:R-:W-:Y:S01]  /*0220*/  FADD R9, R4, R9 ;  /* 0x0000000904097221 */ /* 0x000fe20000000000 */
[----:B------:R-:W-:-:S02]  /*0230*/  FADD R10, R5, R10 ;  /* 0x0000000a050a7221 */ /* 0x000fc40000000000 */
[----:B------:R-:W-:Y:S01]  /*0240*/  FADD R11, R6, R11 ;  /* 0x0000000b060b7221 */ /* 0x000fe20000000000 */
[----:B------:R-:W-:Y:S02]  /*0250*/  FSEL R8, R8, RZ, !P0 ;  /* 0x000000ff08087208 */ /* 0x000fe40004000000 */
[----:B------:R-:W-:Y:S02]  /*0260*/  FSEL R9, R9, RZ, !P0 ;  /* 0x000000ff09097208 */ /* 0x000fe40004000000 */
[----:B------:R-:W-:Y:S02]  /*0270*/  FSEL R10, R10, RZ, !P0 ;  /* 0x000000ff0a0a7208 */ /* 0x000fe40004000000 */
[----:B------:R-:W-:Y:S01]  /*0280*/  FSEL R11, R11, RZ, !P0 ;  /* 0x000000ff0b0b7208 */ /* 0x000fe20004000000 */
[----:B------:R-:W1:Y:S04]  /*0290*/  SHFL.BFLY PT, R5, R8, 0x10, 0x1f ;  /* 0x0e001f0008057f89 */ /* 0x000e6800000e0000 */
[----:B------:R-:W2:Y:S04]  /*02a0*/  SHFL.BFLY PT, R4, R9, 0x10, 0x1f ;  /* 0x0e001f0009047f89 */ /* 0x000ea800000e0000 */
[----:B------:R-:W3:Y:S04]  /*02b0*/  SHFL.BFLY PT, R7, R10, 0x10, 0x1f ;  /* 0x0e001f000a077f89 */ /* 0x000ee800000e0000 */
[----:B------:R-:W4:Y:S01]  /*02c0*/  SHFL.BFLY PT, R14, R11, 0x10, 0x1f ;  /* 0x0e001f000b0e7f89 */ /* 0x000f2200000e0000 */
[----:B-1----:R-:W-:Y:S01]  /*02d0*/  FADD R5, R8, R5 ;  /* 0x0000000508057221 */ /* 0x002fe20000000000 */
[----:B--2---:R-:W-:Y:S01]  /*02e0*/  FADD R6, R9, R4 ;  /* 0x0000000409067221 */ /* 0x004fe20000000000 */
[----:B---3--:R-:W-:Y:S01]  /*02f0*/  FADD R13, R10, R7 ;  /* 0x000000070a0d7221 */ /* 0x008fe20000000000 */
[----:B----4-:R-:W-:-:S02]  /*0300*/  FADD R15, R11, R14 ;  /* 0x0000000e0b0f7221 */ /* 0x010fc40000000000 */
[----:B------:R-:W1:Y:S04]  /*0310*/  SHFL.BFLY PT, R4, R5, 0x8, 0x1f ;  /* 0x0d001f0005047f89 */ /* 0x000e6800000e0000 */
[----:B------:R-:W2:Y:S04]  /*0320*/  SHFL.BFLY PT, R7, R6, 0x8, 0x1f ;  /* 0x0d001f0006077f89 */ /* 0x000ea800000e0000 */
[----:B------:R-:W3:Y:S04]  /*0330*/  SHFL.BFLY PT, R14, R13, 0x8, 0x1f ;  /* 0x0d001f000d0e7f89 */ /* 0x000ee800000e0000 */
[----:B------:R-:W4:Y:S01]  /*0340*/  SHFL.BFLY PT, R16, R15, 0x8, 0x1f ;  /* 0x0d001f000f107f89 */ /* 0x000f2200000e0000 */
[----:B------:R-:W-:-:S02]  /*0350*/  SHF.R.U32.HI R9, RZ, 0x5, R0 ;  /* 0x00000005ff097819 */ /* 0x000fc40000011600 */
[----:B------:R-:W-:Y:S02]  /*0360*/  LOP3.LUT R8, R2, 0x1c, RZ, 0xc0, !PT ;  /* 0x0000001c02087812 */ /* 0x000fe400078ec0ff */
[----:B------:R-:W-:Y:S02]  /*0370*/  SGXT.U32 R9, R9, 0x3 ;  /* 0x000000030909781a */ /* 0x000fe40000000000 */
[----:B------:R-:W-:Y:S01]  /*0380*/  LOP3.LUT P0, RZ, R0, 0x18, RZ, 0xc0, !PT ;  /* 0x0000001800ff7812 */ /* 0x000fe2000780c0ff */
[----:B------:R-:W-:Y:S02]  /*0390*/  IMAD.SHL.U32 R10, R8, 0x20, RZ ;  /* 0x00000020080a7824 */ /* 0x000fe400078e00ff */
[----:B------:R-:W-:Y:S02]  /*03a0*/  IMAD.SHL.U32 R11, R9, 0x4, RZ ;  /* 0x00000004090b7824 */ /* 0x000fe400078e00ff */
[----:B-1----:R-:W-:-:S03]  /*03b0*/  FADD R18, R5, R4 ;  /* 0x0000000405127221 */ /* 0x002fc60000000000 */
[----:B------:R-:W-:Y:S01]  /*03c0*/  LOP3.LUT R11, R10, R11, RZ, 0xfc, !PT ;  /* 0x0000000b0a0b7212 */ /* 0x000fe200078efcff */
[----:B--2---:R-:W-:Y:S01]  /*03d0*/  FADD R6, R6, R7 ;  /* 0x0000000706067221 */ /* 0x004fe20000000000 */
[----:B---3--:R-:W-:Y:S01]  /*03e0*/  FADD R14, R13, R14 ;  /* 0x0000000e0d0e7221 */ /* 0x008fe20000000000 */
[----:B----4-:R-:W-:Y:S02]  /*03f0*/  FADD R16, R15, R16 ;  /* 0x000000100f107221 */ /* 0x010fe40000000000 */
[----:B------:R-:W-:Y:S04]  /*0400*/  @!P0 STS [R11+UR4], R18 ;  /* 0x000000120b008988 */ /* 0x000fe80008000804 */
[----:B------:R-:W-:Y:S04]  /*0410*/  @!P0 STS [R11+UR4+0x20], R6 ;  /* 0x000020060b008988 */ /* 0x000fe80008000804 */
[----:B------:R-:W-:Y:S04]  /*0420*/  @!P0 STS [R11+UR4+0x40], R14 ;  /* 0x0000400e0b008988 */ /* 0x000fe80008000804 */
[----:B------:R-:W-:Y:S01]  /*0430*/  @!P0 STS [R11+UR4+0x60], R16 ;  /* 0x000060100b008988 */ /* 0x000fe20008000804 */
[----:B------:R-:W-:Y:S06]  /*0440*/  BAR.SYNC.DEFER_BLOCKING 0x0 ;  /* 0x0000000000007b1d */ /* 0x000fec0000010000 */
[----:B------:R-:W1:Y:S04]  /*0450*/  @!P1 LDS R12, [R2+UR4] ;  /* 0x00000004020c9984 */ /* 0x000e680008000800 */
[----:B-1----:R-:W1:Y:S02]  /*0460*/  SHFL.BFLY PT, R5, R12, 0x4, 0x1f ;  /* 0x0c801f000c057f89 */ /* 0x002e6400000e0000 */
[----:B-1----:R-:W-:-:S05]  /*0470*/  FADD R7, R12, R5 ;  /* 0x000000050c077221 */ /* 0x002fca0000000000 */
[----:B------:R-:W1:Y:S01]  /*0480*/  SHFL.BFLY PT, R4, R7, 0x2, 0x1f ;  /* 0x0c401f0007047f89 */ /* 0x000e6200000e0000 */
[----:B------:R-:W-:Y:S01]  /*0490*/  LOP3.LUT P0, RZ, R0, 0x7, RZ, 0xc0, !PT ;  /* 0x0000000700ff7812 */ /* 0x000fe2000780c0ff */
[----:B-1----:R-:W-:-:S05]  /*04a0*/  FADD R13, R7, R4 ;  /* 0x00000004070d7221 */ /* 0x002fca0000000000 */
[----:B------:R-:W1:Y:S01]  /*04b0*/  SHFL.BFLY PT, R4, R13, 0x1, 0x1f ;  /* 0x0c201f000d047f89 */ /* 0x000e6200000e0000 */
[----:B------:R-:W-:Y:S01]  /*04c0*/  ISETP.LT.AND P0, PT, R0, 0x100, !P0 ;  /* 0x000001000000780c */ /* 0x000fe20004701270 */
[----:B-1----:R-:W-:-:S12]  /*04d0*/  FADD R15, R13, R4 ;  /* 0x000000040d0f7221 */ /* 0x002fd80000000000 */
[----:B------:R-:W-:Y:S01]  /*04e0*/  @P0 STS [R2+UR4], R15 ;  /* 0x0000000f02000988 */ /* 0x000fe20008000804 */
[----:B------:R-:W-:Y:S06]  /*04f0*/  BAR.SYNC.DEFER_BLOCKING 0x0 ;  /* 0x0000000000007b1d */ /* 0x000fec0000010000 */
[----:B------:R-:W-:Y:S04]  /*0500*/  LDS R4, [R10+UR4] ;  /* 0x000000040a047984 */ /* 0x000fe80008000800 */
[----:B------:R-:W-:Y:S04]  /*0510*/  LDS R5, [R10+UR4+0x20] ;  /* 0x000020040a057984 */ /* 0x000fe80008000800 */
[----:B------:R-:W-:Y:S04]  /*0520*/  LDS R6, [R10+UR4+0x40] ;  /* 0x000040040a067984 */ /* 0x000fe80008000800 */
[----:B------:R-:W1:Y:S01]  /*0530*/  LDS R7, [R10+UR4+0x60] ;  /* 0x000060040a077984 */ /* 0x000e620008000800 */
[----:B------:R-:W-:Y:S01]  /*0540*/  LOP3.LUT R11, R3, 0x1f, R0, 0xf8, !PT ;  /* 0x0000001f030b7812 */ /* 0x000fe200078ef800 */
[----:B------:R-:W-:-:S04]  /*0550*/  VIADD R3, R10, UR4 ;  /* 0x000000040a037c36 */ /* 0x000fc80008000000 */
[----:B------:R-:W-:Y:S01]  /*0560*/  IMAD R3, R8, -0x1c, R3 ;  /* 0xffffffe408037824 */ /* 0x000fe200078e0203 */
[----:B------:R-:W-:Y:S01]  /*0570*/  BAR.SYNC.DEFER_BLOCKING 0x0 ;  /* 0x0000000000007b1d */ /* 0x000fe20000010000 */
[----:B------:R-:W-:-:S04]  /*0580*/  ISETP.GE.AND P0, PT, R11, 0x80, PT ;  /* 0x000000800b00780c */ /* 0x000fc80003f06270 */
[----:B------:R-:W-:Y:S02]  /*0590*/  ISETP.EQ.AND P0, PT, R9, RZ, !P0 ;  /* 0x000000ff0900720c */ /* 0x000fe40004702270 */
[----:B------:R-:W-:Y:S01]  /*05a0*/  LOP3.LUT R0, R0, 0x1f, RZ, 0xc0, !PT ;  /* 0x0000001f00007812 */ /* 0x000fe200078ec0ff */
[----:B-1----:R1:W-:Y:S03]  /*05b0*/  STS.128 [R3], R4 ;  /* 0x0000000403007388 */ /* 0x0023e60000000c00 */
[----:B------:R-:W-:Y:S01]  /*05c0*/  LEA R0, R0, UR4, 0x2 ;  /* 0x0000000400007c11 */ /* 0x000fe2000f8e10ff */
[----:B------:R-:W-:Y:S06]  /*05d0*/  BAR.SYNC.DEFER_BLOCKING 0x0 ;  /* 0x0000000000007b1d */ /* 0x000fec0000010000 */
[----:B-1----:R-:W-:Y:S05]  /*05e0*/  @!P0 EXIT ;  /* 0x000000000000894d */ /* 0x002fea0003800000 */
[----:B------:R-:W0:Y:S01]  /*05f0*/  LDS R5, [R0] ;  /* 0x0000000000057984 */ /* 0x000e220000000800 */
[----:B------:R-:W1:Y:S02]  /*0600*/  LDC.64 R2, c[0x0][0x218] ;  /* 0x00008600ff027b82 */ /* 0x000e640000000a00 */
[----:B-1----:R-:W-:-:S05]  /*0610*/  IMAD.WIDE R2, R11, 0x4, R2 ;  /* 0x000000040b027825 */ /* 0x002fca00078e0202 */
[----:B0-----:R-:W-:Y:S01]  /*0620*/  STG.E desc[UR6][R2.64], R5 ;  /* 0x0000000502007986 */ /* 0x001fe2000c101906 */
[----:B------:R-:W-:Y:S05]  /*0630*/  EXIT ;  /* 0x000000000000794d */ /* 0x000fea0003800000 */
.L_x_0:
[----:B------:R-:W-:-:S00]  /*0640*/  BRA `(.L_x_0) ;  /* 0xfffffffc00fc7947 */ /* 0x000fc0000383ffff */
[----:B------:R-:W-:-:S00]  /*0650*/  NOP ;  /* 0x0000000000007918 */ /* 0x000fc00000000000 */
        /* <DEDUP_REMOVED lines=10> */
.L_x_1:


//--------------------- .nv.shared.triton_per_fused_abs_mean_sub_9 --------------------------
	.section	.nv.shared.triton_per_fused_abs_mean_sub_9,"aw",@nobits
	.sectionflags	@""
	.align	16
	.zero		1024


//--------------------- .nv.constant0.triton_per_fused_abs_mean_sub_9 --------------------------
	.section	.nv.constant0.triton_per_fused_abs_mean_sub_9,"a",@progbits
	.sectionflags	@""
	.align	4
.nv.constant0.triton_per_fused_abs_mean_sub_9:
	.zero		552
